//
// Generated by NVIDIA NVVM Compiler
//
// Compiler Build ID: CL-36424714
// Cuda compilation tools, release 13.0, V13.0.88
// Based on NVVM 20.0.0
//

.version 9.0
.target sm_100
.address_size 64

	// .globl	_Z15kernel_distancePdiiS_S_i
// _ZZ15kernel_distancePdiiS_S_iE5d_arr has been demoted
// _ZZ15kernel_distancePdiiS_S_iE5check has been demoted
// _ZZ15kernel_distancePdiiS_S_iE9query_obj has been demoted

.visible .entry _Z15kernel_distancePdiiS_S_i(
	.param .u64 .ptr .align 1 _Z15kernel_distancePdiiS_S_i_param_0,
	.param .u32 _Z15kernel_distancePdiiS_S_i_param_1,
	.param .u32 _Z15kernel_distancePdiiS_S_i_param_2,
	.param .u64 .ptr .align 1 _Z15kernel_distancePdiiS_S_i_param_3,
	.param .u64 .ptr .align 1 _Z15kernel_distancePdiiS_S_i_param_4,
	.param .u32 _Z15kernel_distancePdiiS_S_i_param_5
)
{
	.reg .pred 	%p<69>;
	.reg .b32 	%r<160>;
	.reg .b64 	%rd<23>;
	.reg .b64 	%fd<151>;
	// demoted variable
	.shared .align 8 .b8 _ZZ15kernel_distancePdiiS_S_iE5d_arr[2064];
	// demoted variable
	.shared .align 4 .b8 _ZZ15kernel_distancePdiiS_S_iE5check[1032];
	// demoted variable
	.shared .align 8 .b8 _ZZ15kernel_distancePdiiS_S_iE9query_obj[400];
	ld.param.u64 	%rd5, [_Z15kernel_distancePdiiS_S_i_param_0];
	ld.param.u32 	%r64, [_Z15kernel_distancePdiiS_S_i_param_1];
	ld.param.u32 	%r66, [_Z15kernel_distancePdiiS_S_i_param_2];
	ld.param.u64 	%rd3, [_Z15kernel_distancePdiiS_S_i_param_3];
	ld.param.u64 	%rd4, [_Z15kernel_distancePdiiS_S_i_param_4];
	ld.param.u32 	%r65, [_Z15kernel_distancePdiiS_S_i_param_5];
	cvta.to.global.u64 	%rd1, %rd5;
	mov.u32 	%r1, %ctaid.x;
	mov.u32 	%r67, %ntid.x;
	mov.u32 	%r2, %tid.x;
	mad.lo.s32 	%r68, %r1, %r67, %r2;
	shl.b32 	%r69, %r2, 2;
	mov.u32 	%r70, _ZZ15kernel_distancePdiiS_S_iE5check;
	add.s32 	%r71, %r70, %r69;
	mov.b32 	%r72, 1;
	st.shared.u32 	[%r71], %r72;
	mul.lo.s32 	%r141, %r64, %r68;
	add.s32 	%r4, %r64, -1;
	add.s32 	%r5, %r4, %r141;
	add.s32 	%r6, %r66, -1;
	setp.ge.s32 	%p1, %r2, %r64;
	@%p1 bra 	$L__BB0_2;
	mad.lo.s32 	%r73, %r6, %r64, %r2;
	mul.wide.s32 	%rd6, %r73, 8;
	add.s64 	%rd7, %rd1, %rd6;
	ld.global.f64 	%fd14, [%rd7];
	shl.b32 	%r74, %r2, 3;
	mov.u32 	%r75, _ZZ15kernel_distancePdiiS_S_iE9query_obj;
	add.s32 	%r76, %r75, %r74;
	st.shared.f64 	[%r76], %fd14;
$L__BB0_2:
	bar.sync 	0;
	setp.ge.s32 	%p2, %r141, %r5;
	mov.f64 	%fd150, 0d0000000000000000;
	@%p2 bra 	$L__BB0_15;
	add.s32 	%r78, %r64, -2;
	and.b32  	%r7, %r4, 15;
	setp.lt.u32 	%p3, %r78, 15;
	mov.b32 	%r144, 0;
	mov.f64 	%fd150, 0d0000000000000000;
	@%p3 bra 	$L__BB0_6;
	and.b32  	%r144, %r4, -16;
	neg.s32 	%r138, %r144;
	mov.u32 	%r80, _ZZ15kernel_distancePdiiS_S_iE9query_obj;
	add.s32 	%r139, %r80, 64;
	add.s64 	%rd2, %rd1, 64;
	mov.f64 	%fd150, 0d0000000000000000;
$L__BB0_5:
	.pragma "nounroll";
	mul.wide.s32 	%rd8, %r141, 8;
	add.s64 	%rd9, %rd2, %rd8;
	ld.global.f64 	%fd19, [%rd9+-64];
	ld.shared.f64 	%fd20, [%r139+-64];
	sub.f64 	%fd21, %fd19, %fd20;
	fma.rn.f64 	%fd22, %fd21, %fd21, %fd150;
	ld.global.f64 	%fd23, [%rd9+-56];
	ld.shared.f64 	%fd24, [%r139+-56];
	sub.f64 	%fd25, %fd23, %fd24;
	fma.rn.f64 	%fd26, %fd25, %fd25, %fd22;
	ld.global.f64 	%fd27, [%rd9+-48];
	ld.shared.f64 	%fd28, [%r139+-48];
	sub.f64 	%fd29, %fd27, %fd28;
	fma.rn.f64 	%fd30, %fd29, %fd29, %fd26;
	ld.global.f64 	%fd31, [%rd9+-40];
	ld.shared.f64 	%fd32, [%r139+-40];
	sub.f64 	%fd33, %fd31, %fd32;
	fma.rn.f64 	%fd34, %fd33, %fd33, %fd30;
	ld.global.f64 	%fd35, [%rd9+-32];
	ld.shared.f64 	%fd36, [%r139+-32];
	sub.f64 	%fd37, %fd35, %fd36;
	fma.rn.f64 	%fd38, %fd37, %fd37, %fd34;
	ld.global.f64 	%fd39, [%rd9+-24];
	ld.shared.f64 	%fd40, [%r139+-24];
	sub.f64 	%fd41, %fd39, %fd40;
	fma.rn.f64 	%fd42, %fd41, %fd41, %fd38;
	ld.global.f64 	%fd43, [%rd9+-16];
	ld.shared.f64 	%fd44, [%r139+-16];
	sub.f64 	%fd45, %fd43, %fd44;
	fma.rn.f64 	%fd46, %fd45, %fd45, %fd42;
	ld.global.f64 	%fd47, [%rd9+-8];
	ld.shared.f64 	%fd48, [%r139+-8];
	sub.f64 	%fd49, %fd47, %fd48;
	fma.rn.f64 	%fd50, %fd49, %fd49, %fd46;
	ld.global.f64 	%fd51, [%rd9];
	ld.shared.f64 	%fd52, [%r139];
	sub.f64 	%fd53, %fd51, %fd52;
	fma.rn.f64 	%fd54, %fd53, %fd53, %fd50;
	ld.global.f64 	%fd55, [%rd9+8];
	ld.shared.f64 	%fd56, [%r139+8];
	sub.f64 	%fd57, %fd55, %fd56;
	fma.rn.f64 	%fd58, %fd57, %fd57, %fd54;
	ld.global.f64 	%fd59, [%rd9+16];
	ld.shared.f64 	%fd60, [%r139+16];
	sub.f64 	%fd61, %fd59, %fd60;
	fma.rn.f64 	%fd62, %fd61, %fd61, %fd58;
	ld.global.f64 	%fd63, [%rd9+24];
	ld.shared.f64 	%fd64, [%r139+24];
	sub.f64 	%fd65, %fd63, %fd64;
	fma.rn.f64 	%fd66, %fd65, %fd65, %fd62;
	ld.global.f64 	%fd67, [%rd9+32];
	ld.shared.f64 	%fd68, [%r139+32];
	sub.f64 	%fd69, %fd67, %fd68;
	fma.rn.f64 	%fd70, %fd69, %fd69, %fd66;
	ld.global.f64 	%fd71, [%rd9+40];
	ld.shared.f64 	%fd72, [%r139+40];
	sub.f64 	%fd73, %fd71, %fd72;
	fma.rn.f64 	%fd74, %fd73, %fd73, %fd70;
	ld.global.f64 	%fd75, [%rd9+48];
	ld.shared.f64 	%fd76, [%r139+48];
	sub.f64 	%fd77, %fd75, %fd76;
	fma.rn.f64 	%fd78, %fd77, %fd77, %fd74;
	ld.global.f64 	%fd79, [%rd9+56];
	ld.shared.f64 	%fd80, [%r139+56];
	sub.f64 	%fd81, %fd79, %fd80;
	fma.rn.f64 	%fd150, %fd81, %fd81, %fd78;
	add.s32 	%r141, %r141, 16;
	add.s32 	%r139, %r139, 128;
	add.s32 	%r138, %r138, 16;
	setp.ne.s32 	%p4, %r138, 0;
	@%p4 bra 	$L__BB0_5;
$L__BB0_6:
	setp.eq.s32 	%p5, %r7, 0;
	@%p5 bra 	$L__BB0_15;
	and.b32  	%r18, %r4, 7;
	setp.lt.u32 	%p6, %r7, 8;
	@%p6 bra 	$L__BB0_9;
	mul.wide.s32 	%rd10, %r141, 8;
	add.s64 	%rd11, %rd1, %rd10;
	ld.global.f64 	%fd83, [%rd11];
	shl.b32 	%r81, %r144, 3;
	mov.u32 	%r82, _ZZ15kernel_distancePdiiS_S_iE9query_obj;
	add.s32 	%r83, %r82, %r81;
	ld.shared.f64 	%fd84, [%r83];
	sub.f64 	%fd85, %fd83, %fd84;
	fma.rn.f64 	%fd86, %fd85, %fd85, %fd150;
	ld.global.f64 	%fd87, [%rd11+8];
	ld.shared.f64 	%fd88, [%r83+8];
	sub.f64 	%fd89, %fd87, %fd88;
	fma.rn.f64 	%fd90, %fd89, %fd89, %fd86;
	ld.global.f64 	%fd91, [%rd11+16];
	ld.shared.f64 	%fd92, [%r83+16];
	sub.f64 	%fd93, %fd91, %fd92;
	fma.rn.f64 	%fd94, %fd93, %fd93, %fd90;
	ld.global.f64 	%fd95, [%rd11+24];
	ld.shared.f64 	%fd96, [%r83+24];
	sub.f64 	%fd97, %fd95, %fd96;
	fma.rn.f64 	%fd98, %fd97, %fd97, %fd94;
	ld.global.f64 	%fd99, [%rd11+32];
	ld.shared.f64 	%fd100, [%r83+32];
	sub.f64 	%fd101, %fd99, %fd100;
	fma.rn.f64 	%fd102, %fd101, %fd101, %fd98;
	ld.global.f64 	%fd103, [%rd11+40];
	ld.shared.f64 	%fd104, [%r83+40];
	sub.f64 	%fd105, %fd103, %fd104;
	fma.rn.f64 	%fd106, %fd105, %fd105, %fd102;
	ld.global.f64 	%fd107, [%rd11+48];
	ld.shared.f64 	%fd108, [%r83+48];
	sub.f64 	%fd109, %fd107, %fd108;
	fma.rn.f64 	%fd110, %fd109, %fd109, %fd106;
	ld.global.f64 	%fd111, [%rd11+56];
	ld.shared.f64 	%fd112, [%r83+56];
	sub.f64 	%fd113, %fd111, %fd112;
	fma.rn.f64 	%fd150, %fd113, %fd113, %fd110;
	add.s32 	%r144, %r144, 8;
	add.s32 	%r141, %r141, 8;
$L__BB0_9:
	setp.eq.s32 	%p7, %r18, 0;
	@%p7 bra 	$L__BB0_15;
	and.b32  	%r23, %r4, 3;
	setp.lt.u32 	%p8, %r18, 4;
	@%p8 bra 	$L__BB0_12;
	mul.wide.s32 	%rd12, %r141, 8;
	add.s64 	%rd13, %rd1, %rd12;
	ld.global.f64 	%fd115, [%rd13];
	shl.b32 	%r84, %r144, 3;
	mov.u32 	%r85, _ZZ15kernel_distancePdiiS_S_iE9query_obj;
	add.s32 	%r86, %r85, %r84;
	ld.shared.f64 	%fd116, [%r86];
	sub.f64 	%fd117, %fd115, %fd116;
	fma.rn.f64 	%fd118, %fd117, %fd117, %fd150;
	ld.global.f64 	%fd119, [%rd13+8];
	ld.shared.f64 	%fd120, [%r86+8];
	sub.f64 	%fd121, %fd119, %fd120;
	fma.rn.f64 	%fd122, %fd121, %fd121, %fd118;
	ld.global.f64 	%fd123, [%rd13+16];
	ld.shared.f64 	%fd124, [%r86+16];
	sub.f64 	%fd125, %fd123, %fd124;
	fma.rn.f64 	%fd126, %fd125, %fd125, %fd122;
	ld.global.f64 	%fd127, [%rd13+24];
	ld.shared.f64 	%fd128, [%r86+24];
	sub.f64 	%fd129, %fd127, %fd128;
	fma.rn.f64 	%fd150, %fd129, %fd129, %fd126;
	add.s32 	%r144, %r144, 4;
	add.s32 	%r141, %r141, 4;
$L__BB0_12:
	setp.eq.s32 	%p9, %r23, 0;
	@%p9 bra 	$L__BB0_15;
	shl.b32 	%r87, %r144, 3;
	mov.u32 	%r88, _ZZ15kernel_distancePdiiS_S_iE9query_obj;
	add.s32 	%r148, %r88, %r87;
	neg.s32 	%r147, %r23;
$L__BB0_14:
	.pragma "nounroll";
	mul.wide.s32 	%rd14, %r141, 8;
	add.s64 	%rd15, %rd1, %rd14;
	ld.global.f64 	%fd130, [%rd15];
	ld.shared.f64 	%fd131, [%r148];
	sub.f64 	%fd132, %fd130, %fd131;
	fma.rn.f64 	%fd150, %fd132, %fd132, %fd150;
	add.s32 	%r141, %r141, 1;
	add.s32 	%r148, %r148, 8;
	add.s32 	%r147, %r147, 1;
	setp.ne.s32 	%p10, %r147, 0;
	@%p10 bra 	$L__BB0_14;
$L__BB0_15:
	shl.b32 	%r90, %r2, 3;
	mov.u32 	%r91, _ZZ15kernel_distancePdiiS_S_iE5d_arr;
	add.s32 	%r92, %r91, %r90;
	st.shared.f64 	[%r92], %fd150;
	bar.sync 	0;
	mov.b32 	%r150, 0;
	mov.u32 	%r152, %r150;
$L__BB0_16:
	shl.b32 	%r93, %r150, 2;
	add.s32 	%r38, %r70, %r93;
	ld.shared.u32 	%r95, [%r38];
	setp.ne.s32 	%p11, %r95, 1;
	setp.eq.s32 	%p12, %r150, %r2;
	shl.b32 	%r96, %r150, 3;
	add.s32 	%r39, %r91, %r96;
	or.pred  	%p13, %p12, %p11;
	@%p13 bra 	$L__BB0_18;
	ld.shared.f64 	%fd133, [%r39];
	setp.gt.f64 	%p14, %fd150, %fd133;
	selp.u32 	%r98, 1, 0, %p14;
	add.s32 	%r99, %r152, %r98;
	setp.eq.f64 	%p15, %fd150, %fd133;
	setp.gt.u32 	%p16, %r2, %r150;
	and.pred  	%p17, %p15, %p16;
	selp.u32 	%r101, 1, 0, %p17;
	add.s32 	%r152, %r99, %r101;
$L__BB0_18:
	add.s32 	%r42, %r150, 1;
	ld.shared.u32 	%r102, [%r38+4];
	setp.ne.s32 	%p18, %r102, 1;
	setp.eq.s32 	%p19, %r42, %r2;
	or.pred  	%p20, %p19, %p18;
	@%p20 bra 	$L__BB0_20;
	ld.shared.f64 	%fd134, [%r39+8];
	setp.gt.f64 	%p21, %fd150, %fd134;
	selp.u32 	%r103, 1, 0, %p21;
	add.s32 	%r104, %r152, %r103;
	setp.eq.f64 	%p22, %fd150, %fd134;
	setp.gt.u32 	%p23, %r2, %r42;
	and.pred  	%p24, %p22, %p23;
	selp.u32 	%r106, 1, 0, %p24;
	add.s32 	%r152, %r104, %r106;
$L__BB0_20:
	add.s32 	%r45, %r150, 2;
	ld.shared.u32 	%r107, [%r38+8];
	setp.ne.s32 	%p25, %r107, 1;
	setp.eq.s32 	%p26, %r45, %r2;
	or.pred  	%p27, %p26, %p25;
	@%p27 bra 	$L__BB0_22;
	ld.shared.f64 	%fd135, [%r39+16];
	setp.gt.f64 	%p28, %fd150, %fd135;
	selp.u32 	%r108, 1, 0, %p28;
	add.s32 	%r109, %r152, %r108;
	setp.eq.f64 	%p29, %fd150, %fd135;
	setp.gt.u32 	%p30, %r2, %r45;
	and.pred  	%p31, %p29, %p30;
	selp.u32 	%r111, 1, 0, %p31;
	add.s32 	%r152, %r109, %r111;
$L__BB0_22:
	add.s32 	%r48, %r150, 3;
	ld.shared.u32 	%r112, [%r38+12];
	setp.ne.s32 	%p32, %r112, 1;
	setp.eq.s32 	%p33, %r48, %r2;
	or.pred  	%p34, %p33, %p32;
	@%p34 bra 	$L__BB0_24;
	ld.shared.f64 	%fd136, [%r39+24];
	setp.gt.f64 	%p35, %fd150, %fd136;
	selp.u32 	%r113, 1, 0, %p35;
	add.s32 	%r114, %r152, %r113;
	setp.eq.f64 	%p36, %fd150, %fd136;
	setp.gt.u32 	%p37, %r2, %r48;
	and.pred  	%p38, %p36, %p37;
	selp.u32 	%r116, 1, 0, %p38;
	add.s32 	%r152, %r114, %r116;
$L__BB0_24:
	add.s32 	%r51, %r150, 4;
	ld.shared.u32 	%r117, [%r38+16];
	setp.ne.s32 	%p39, %r117, 1;
	setp.eq.s32 	%p40, %r51, %r2;
	or.pred  	%p41, %p40, %p39;
	@%p41 bra 	$L__BB0_26;
	ld.shared.f64 	%fd137, [%r39+32];
	setp.gt.f64 	%p42, %fd150, %fd137;
	selp.u32 	%r118, 1, 0, %p42;
	add.s32 	%r119, %r152, %r118;
	setp.eq.f64 	%p43, %fd150, %fd137;
	setp.gt.u32 	%p44, %r2, %r51;
	and.pred  	%p45, %p43, %p44;
	selp.u32 	%r121, 1, 0, %p45;
	add.s32 	%r152, %r119, %r121;
$L__BB0_26:
	add.s32 	%r54, %r150, 5;
	ld.shared.u32 	%r122, [%r38+20];
	setp.ne.s32 	%p46, %r122, 1;
	setp.eq.s32 	%p47, %r54, %r2;
	or.pred  	%p48, %p47, %p46;
	@%p48 bra 	$L__BB0_28;
	ld.shared.f64 	%fd138, [%r39+40];
	setp.gt.f64 	%p49, %fd150, %fd138;
	selp.u32 	%r123, 1, 0, %p49;
	add.s32 	%r124, %r152, %r123;
	setp.eq.f64 	%p50, %fd150, %fd138;
	setp.gt.u32 	%p51, %r2, %r54;
	and.pred  	%p52, %p50, %p51;
	selp.u32 	%r126, 1, 0, %p52;
	add.s32 	%r152, %r124, %r126;
$L__BB0_28:
	add.s32 	%r57, %r150, 6;
	ld.shared.u32 	%r127, [%r38+24];
	setp.ne.s32 	%p53, %r127, 1;
	setp.eq.s32 	%p54, %r57, %r2;
	or.pred  	%p55, %p54, %p53;
	@%p55 bra 	$L__BB0_30;
	ld.shared.f64 	%fd139, [%r39+48];
	setp.gt.f64 	%p56, %fd150, %fd139;
	selp.u32 	%r128, 1, 0, %p56;
	add.s32 	%r129, %r152, %r128;
	setp.eq.f64 	%p57, %fd150, %fd139;
	setp.gt.u32 	%p58, %r2, %r57;
	and.pred  	%p59, %p57, %p58;
	selp.u32 	%r131, 1, 0, %p59;
	add.s32 	%r152, %r129, %r131;
$L__BB0_30:
	add.s32 	%r60, %r150, 7;
	ld.shared.u32 	%r132, [%r38+28];
	setp.ne.s32 	%p60, %r132, 1;
	setp.eq.s32 	%p61, %r60, %r2;
	or.pred  	%p62, %p61, %p60;
	@%p62 bra 	$L__BB0_32;
	ld.shared.f64 	%fd140, [%r39+56];
	setp.gt.f64 	%p63, %fd150, %fd140;
	selp.u32 	%r133, 1, 0, %p63;
	add.s32 	%r134, %r152, %r133;
	setp.eq.f64 	%p64, %fd150, %fd140;
	setp.gt.u32 	%p65, %r2, %r60;
	and.pred  	%p66, %p64, %p65;
	selp.u32 	%r136, 1, 0, %p66;
	add.s32 	%r152, %r134, %r136;
$L__BB0_32:
	add.s32 	%r150, %r150, 8;
	setp.ne.s32 	%p67, %r150, 256;
	@%p67 bra 	$L__BB0_16;
	setp.ge.s32 	%p68, %r152, %r65;
	@%p68 bra 	$L__BB0_35;
	mad.lo.s32 	%r137, %r65, %r1, %r152;
	cvta.to.global.u64 	%rd16, %rd3;
	mul.wide.u32 	%rd17, %r137, 8;
	add.s64 	%rd18, %rd16, %rd17;
	st.global.f64 	[%rd18], %fd150;
	mul.wide.s32 	%rd19, %r5, 8;
	add.s64 	%rd20, %rd1, %rd19;
	ld.global.f64 	%fd141, [%rd20];
	cvta.to.global.u64 	%rd21, %rd4;
	add.s64 	%rd22, %rd21, %rd17;
	st.global.f64 	[%rd22], %fd141;
$L__BB0_35:
	ret;

}


// ===== COMPILED SASS (sm_100) =====

	.target	sm_100

	.elftype	@"ET_EXEC"


//--------------------- .note.nv.tkinfo           --------------------------
	.section	.note.nv.tkinfo,"",@"SHT_NOTE"
	.sectionflags	@"SHF_NOTE_NV_TKINFO"
	.tkinfo
        /*0018*/ 	.word	0x00000002
        /*0030*/ 	.string	""
        /*0030*/ 	.string	"ptxas"
        /*0030*/ 	.string	"Cuda compilation tools, release 13.0, V13.0.88"
        /*0030*/ 	.string	"Build cuda_13.0.r13.0/compiler.36424714_0"
        /*0030*/ 	.string	"-arch sm_100 -m 64 "



//--------------------- .note.nv.cuinfo           --------------------------
	.section	.note.nv.cuinfo,"",@"SHT_NOTE"
	.sectionflags	@"SHF_NOTE_NV_CUINFO"
        /*0018*/ 	.short	0x0002
        /*001a*/ 	.short	0x0064
        /*001c*/ 	.short	0x0082
	.zero		2


//--------------------- .nv.info                  --------------------------
	.section	.nv.info,"",@"SHT_CUDA_INFO"
	.align	4


	//----- nvinfo : EIATTR_REGCOUNT
	.align		4
        /*0000*/ 	.byte	0x04, 0x2f
        /*0002*/ 	.short	(.L_1 - .L_0)
	.align		4
.L_0:
        /*0004*/ 	.word	index@(_Z15kernel_distancePdiiS_S_i)
        /*0008*/ 	.word	0x00000020


	//----- nvinfo : EIATTR_FRAME_SIZE
	.align		4
.L_1:
        /*000c*/ 	.byte	0x04, 0x11
        /*000e*/ 	.short	(.L_3 - .L_2)
	.align		4
.L_2:
        /*0010*/ 	.word	index@(_Z15kernel_distancePdiiS_S_i)
        /*0014*/ 	.word	0x00000000


	//----- nvinfo : EIATTR_MIN_STACK_SIZE
	.align		4
.L_3:
        /*0018*/ 	.byte	0x04, 0x12
        /*001a*/ 	.short	(.L_5 - .L_4)
	.align		4
.L_4:
        /*001c*/ 	.word	index@(_Z15kernel_distancePdiiS_S_i)
        /*0020*/ 	.word	0x00000000
.L_5:


//--------------------- .nv.compat                --------------------------
	.section	.nv.compat,"",@"SHT_CUDA_COMPAT_INFO"
	.align	4
        /*0000*/ 	.byte	0x02, 0x09, 0x00, 0x00, 0x02, 0x02, 0x01, 0x00, 0x02, 0x05, 0x05, 0x00, 0x03, 0x07, 0x01, 0x01
        /*0010*/ 	.byte	0x02, 0x03, 0x00, 0x00, 0x02, 0x06, 0x01, 0x00, 0x04, 0x0b, 0x08, 0x00, 0x01, 0x00, 0x00, 0x00
        /*0020*/ 	.byte	0x00, 0x00, 0x00, 0x00


//--------------------- .nv.info._Z15kernel_distancePdiiS_S_i --------------------------
	.section	.nv.info._Z15kernel_distancePdiiS_S_i,"",@"SHT_CUDA_INFO"
	.sectionflags	@""
	.align	4


	//----- nvinfo : EIATTR_CUDA_API_VERSION
	.align		4
        /*0000*/ 	.byte	0x04, 0x37
        /*0002*/ 	.short	(.L_7 - .L_6)
.L_6:
        /*0004*/ 	.word	0x00000082


	//----- nvinfo : EIATTR_KPARAM_INFO
	.align		4
.L_7:
        /*0008*/ 	.byte	0x04, 0x17
        /*000a*/ 	.short	(.L_9 - .L_8)
.L_8:
        /*000c*/ 	.word	0x00000000
        /*0010*/ 	.short	0x0005
        /*0012*/ 	.short	0x0020
        /*0014*/ 	.byte	0x00, 0xf0, 0x11, 0x00


	//----- nvinfo : EIATTR_KPARAM_INFO
	.align		4
.L_9:
        /*0018*/ 	.byte	0x04, 0x17
        /*001a*/ 	.short	(.L_11 - .L_10)
.L_10:
        /*001c*/ 	.word	0x00000000
        /*0020*/ 	.short	0x0004
        /*0022*/ 	.short	0x0018
        /*0024*/ 	.byte	0x00, 0xf5, 0x21, 0x00


	//----- nvinfo : EIATTR_KPARAM_INFO
	.align		4
.L_11:
        /*0028*/ 	.byte	0x04, 0x17
        /*002a*/ 	.short	(.L_13 - .L_12)
.L_12:
        /*002c*/ 	.word	0x00000000
        /*0030*/ 	.short	0x0003
        /*0032*/ 	.short	0x0010
        /*0034*/ 	.byte	0x00, 0xf5, 0x21, 0x00


	//----- nvinfo : EIATTR_KPARAM_INFO
	.align		4
.L_13:
        /*0038*/ 	.byte	0x04, 0x17
        /*003a*/ 	.short	(.L_15 - .L_14)
.L_14:
        /*003c*/ 	.word	0x00000000
        /*0040*/ 	.short	0x0002
        /*0042*/ 	.short	0x000c
        /*0044*/ 	.byte	0x00, 0xf0, 0x11, 0x00


	//----- nvinfo : EIATTR_KPARAM_INFO
	.align		4
.L_15:
        /*0048*/ 	.byte	0x04, 0x17
        /*004a*/ 	.short	(.L_17 - .L_16)
.L_16:
        /*004c*/ 	.word	0x00000000
        /*0050*/ 	.short	0x0001
        /*0052*/ 	.short	0x0008
        /*0054*/ 	.byte	0x00, 0xf0, 0x11, 0x00


	//----- nvinfo : EIATTR_KPARAM_INFO
	.align		4
.L_17:
        /*0058*/ 	.byte	0x04, 0x17
        /*005a*/ 	.short	(.L_19 - .L_18)
.L_18:
        /*005c*/ 	.word	0x00000000
        /*0060*/ 	.short	0x0000
        /*0062*/ 	.short	0x0000
        /*0064*/ 	.byte	0x00, 0xf5, 0x21, 0x00


	//----- nvinfo : EIATTR_SPARSE_MMA_MASK
	.align		4
.L_19:
        /*0068*/ 	.byte	0x03, 0x50
        /*006a*/ 	.short	0x0000


	//----- nvinfo : EIATTR_MAXREG_COUNT
	.align		4
        /*006c*/ 	.byte	0x03, 0x1b
        /*006e*/ 	.short	0x00ff


	//----- nvinfo : EIATTR_NUM_BARRIERS
	.align		4
        /*0070*/ 	.byte	0x02, 0x4c
        /*0072*/ 	.byte	0x01
	.zero		1


	//----- nvinfo : EIATTR_MERCURY_ISA_VERSION
	.align		4
        /*0074*/ 	.byte	0x03, 0x5f
        /*0076*/ 	.short	0x0101


	//----- nvinfo : EIATTR_VRC_CTA_INIT_COUNT
	.align		4
        /*0078*/ 	.byte	0x02, 0x4a
	.zero		1
	.zero		1


	//----- nvinfo : EIATTR_EXIT_INSTR_OFFSETS
	.align		4
        /*007c*/ 	.byte	0x04, 0x1c
        /*007e*/ 	.short	(.L_21 - .L_20)


	//   ....[0]....
.L_20:
        /*0080*/ 	.word	0x000014f0


	//   ....[1]....
        /*0084*/ 	.word	0x000015a0


	//----- nvinfo : EIATTR_CRS_STACK_SIZE
	.align		4
.L_21:
        /*0088*/ 	.byte	0x04, 0x1e
        /*008a*/ 	.short	(.L_23 - .L_22)
.L_22:
        /*008c*/ 	.word	0x00000000


	//----- nvinfo : EIATTR_CBANK_PARAM_SIZE
	.align		4
.L_23:
        /*0090*/ 	.byte	0x03, 0x19
        /*0092*/ 	.short	0x0024


	//----- nvinfo : EIATTR_PARAM_CBANK
	.align		4
        /*0094*/ 	.byte	0x04, 0x0a
        /*0096*/ 	.short	(.L_25 - .L_24)
	.align		4
.L_24:
        /*0098*/ 	.word	index@(.nv.constant0._Z15kernel_distancePdiiS_S_i)
        /*009c*/ 	.short	0x0380
        /*009e*/ 	.short	0x0024


	//----- nvinfo : EIATTR_SW_WAR
	.align		4
.L_25:
        /*00a0*/ 	.byte	0x04, 0x36
        /*00a2*/ 	.short	(.L_27 - .L_26)
.L_26:
        /*00a4*/ 	.word	0x00000008
.L_27:


//--------------------- .nv.callgraph             --------------------------
	.section	.nv.callgraph,"",@"SHT_CUDA_CALLGRAPH"
	.align	4
	.sectionentsize	8
	.align		4
        /*0000*/ 	.word	0x00000000
	.align		4
        /*0004*/ 	.word	0xffffffff
	.align		4
        /*0008*/ 	.word	0x00000000
	.align		4
        /*000c*/ 	.word	0xfffffffe
	.align		4
        /*0010*/ 	.word	0x00000000
	.align		4
        /*0014*/ 	.word	0xfffffffd
	.align		4
        /*0018*/ 	.word	0x00000000
	.align		4
        /*001c*/ 	.word	0xfffffffc


//--------------------- .text._Z15kernel_distancePdiiS_S_i --------------------------
	.section	.text._Z15kernel_distancePdiiS_S_i,"ax",@progbits
	.align	128
        .global         _Z15kernel_distancePdiiS_S_i
        .type           _Z15kernel_distancePdiiS_S_i,@function
        .size           _Z15kernel_distancePdiiS_S_i,(.L_x_25 - _Z15kernel_distancePdiiS_S_i)
        .other          _Z15kernel_distancePdiiS_S_i,@"STO_CUDA_ENTRY STV_DEFAULT"
_Z15kernel_distancePdiiS_S_i:
.text._Z15kernel_distancePdiiS_S_i:
[----:B------:R-:W-:Y:S01]  /*0000*/  LDC R1, c[0x0][0x37c] ;  /* 0x0000df00ff017b82 */ /* 0x000fe20000000800 */
[----:B------:R-:W0:Y:S07]  /*0010*/  S2R R3, SR_TID.X ;  /* 0x0000000000037919 */ /* 0x000e2e0000002100 */
[----:B------:R-:W1:Y:S01]  /*0020*/  LDC.64 R4, c[0x0][0x388] ;  /* 0x0000e200ff047b82 */ /* 0x000e620000000a00 */
[----:B------:R-:W2:Y:S01]  /*0030*/  LDCU.64 UR6, c[0x0][0x358] ;  /* 0x00006b00ff0677ac */ /* 0x000ea20008000a00 */
[----:B-1----:R-:W-:Y:S01]  /*0040*/  VIADD R5, R5, 0xffffffff ;  /* 0xffffffff05057836 */ /* 0x002fe20000000000 */
[----:B0-----:R-:W-:-:S13]  /*0050*/  ISETP.GE.AND P0, PT, R3, R4, PT ;  /* 0x000000040300720c */ /* 0x001fda0003f06270 */
[----:B------:R-:W0:Y:S01]  /*0060*/  @!P0 LDC.64 R6, c[0x0][0x380] ;  /* 0x0000e000ff068b82 */ /* 0x000e220000000a00 */
[----:B------:R-:W-:-:S04]  /*0070*/  @!P0 IMAD R5, R5, R4, R3 ;  /* 0x0000000405058224 */ /* 0x000fc800078e0203 */
[----:B0-----:R-:W-:-:S05]  /*0080*/  @!P0 IMAD.WIDE R6, R5, 0x8, R6 ;  /* 0x0000000805068825 */ /* 0x001fca00078e0206 */
[----:B--2---:R0:W2:Y:S01]  /*0090*/  @!P0 LDG.E.64 R8, desc[UR6][R6.64] ;  /* 0x0000000606088981 */ /* 0x0040a2000c1e1b00 */
[----:B------:R-:W1:Y:S01]  /*00a0*/  S2UR UR8, SR_CTAID.X ;  /* 0x00000000000879c3 */ /* 0x000e620000002500 */
[----:B------:R-:W-:Y:S01]  /*00b0*/  MOV R5, 0x400 ;  /* 0x0000040000057802 */ /* 0x000fe20000000f00 */
[----:B------:R-:W-:Y:S01]  /*00c0*/  HFMA2 R15, -RZ, RZ, 0, 5.9604644775390625e-08 ;  /* 0x00000001ff0f7431 */ /* 0x000fe200000001ff */
[----:B------:R-:W3:Y:S01]  /*00d0*/  S2R R0, SR_CgaCtaId ;  /* 0x0000000000007919 */ /* 0x000ee20000008800 */
[----:B------:R-:W-:Y:S02]  /*00e0*/  BSSY.RECONVERGENT B0, `(.L_x_0) ;  /* 0x00000c2000007945 */ /* 0x000fe40003800200 */
[C---:B------:R-:W-:Y:S02]  /*00f0*/  VIADD R11, R5.reuse, 0x810 ;  /* 0x00000810050b7836 */ /* 0x040fe40000000000 */
[----:B------:R-:W1:Y:S01]  /*0100*/  LDC R14, c[0x0][0x360] ;  /* 0x0000d800ff0e7b82 */ /* 0x000e620000000800 */
[----:B------:R-:W-:-:S02]  /*0110*/  @!P0 VIADD R13, R5, 0xc18 ;  /* 0x00000c18050d8836 */ /* 0x000fc40000000000 */
[----:B0-----:R-:W-:Y:S02]  /*0120*/  VIADD R6, R4, 0xffffffff ;  /* 0xffffffff04067836 */ /* 0x001fe40000000000 */
[----:B-1----:R-:W-:Y:S01]  /*0130*/  IMAD R7, R14, UR8, R3 ;  /* 0x000000080e077c24 */ /* 0x002fe2000f8e0203 */
[----:B---3--:R-:W-:-:S03]  /*0140*/  LEA R2, R0, R11, 0x18 ;  /* 0x0000000b00027211 */ /* 0x008fc600078ec0ff */
[----:B------:R-:W-:Y:S01]  /*0150*/  IMAD R24, R7, R4, RZ ;  /* 0x0000000407187224 */ /* 0x000fe200078e02ff */
[----:B------:R-:W-:Y:S01]  /*0160*/  @!P0 LEA R10, R0, R13, 0x18 ;  /* 0x0000000d000a8211 */ /* 0x000fe200078ec0ff */
[----:B------:R-:W-:-:S03]  /*0170*/  IMAD R12, R3, 0x4, R2 ;  /* 0x00000004030c7824 */ /* 0x000fc600078e0202 */
[C---:B------:R-:W-:Y:S01]  /*0180*/  IADD3 R7, PT, PT, R24.reuse, R6, RZ ;  /* 0x0000000618077210 */ /* 0x040fe20007ffe0ff */
[----:B------:R-:W-:Y:S01]  /*0190*/  @!P0 IMAD R13, R3, 0x8, R10 ;  /* 0x00000008030d8824 */ /* 0x000fe200078e020a */
[----:B------:R-:W-:Y:S01]  /*01a0*/  CS2R R10, SRZ ;  /* 0x00000000000a7805 */ /* 0x000fe2000001ff00 */
[----:B------:R0:W-:Y:S04]  /*01b0*/  STS [R12], R15 ;  /* 0x0000000f0c007388 */ /* 0x0001e80000000800 */
[----:B--2---:R0:W-:Y:S01]  /*01c0*/  @!P0 STS.64 [R13], R8 ;  /* 0x000000080d008388 */ /* 0x0041e20000000a00 */
[----:B------:R-:W-:Y:S01]  /*01d0*/  BAR.SYNC.DEFER_BLOCKING 0x0 ;  /* 0x0000000000007b1d */ /* 0x000fe20000010000 */
[----:B------:R-:W-:-:S13]  /*01e0*/  ISETP.GE.AND P0, PT, R24, R7, PT ;  /* 0x000000071800720c */ /* 0x000fda0003f06270 */
[----:B0-----:R-:W-:Y:S05]  /*01f0*/  @P0 BRA `(.L_x_1) ;  /* 0x0000000800c00947 */ /* 0x001fea0003800000 */
[----:B------:R-:W-:Y:S01]  /*0200*/  VIADD R4, R4, 0xfffffffe ;  /* 0xfffffffe04047836 */ /* 0x000fe20000000000 */
[----:B------:R-:W-:Y:S02]  /*0210*/  LOP3.LUT R26, R6, 0xf, RZ, 0xc0, !PT ;  /* 0x0000000f061a7812 */ /* 0x000fe400078ec0ff */
[----:B------:R-:W-:Y:S02]  /*0220*/  CS2R R10, SRZ ;  /* 0x00000000000a7805 */ /* 0x000fe4000001ff00 */
[----:B------:R-:W-:Y:S01]  /*0230*/  ISETP.GE.U32.AND P0, PT, R4, 0xf, PT ;  /* 0x0000000f0400780c */ /* 0x000fe20003f06070 */
[----:B------:R-:W-:Y:S01]  /*0240*/  IMAD.MOV.U32 R4, RZ, RZ, RZ ;  /* 0x000000ffff047224 */ /* 0x000fe200078e00ff */
[----:B------:R-:W-:-:S11]  /*0250*/  ISETP.NE.AND P1, PT, R26, RZ, PT ;  /* 0x000000ff1a00720c */ /* 0x000fd60003f25270 */
[----:B------:R-:W-:Y:S05]  /*0260*/  @!P0 BRA `(.L_x_2) ;  /* 0x0000000400448947 */ /* 0x000fea0003800000 */
[----:B------:R-:W0:Y:S01]  /*0270*/  LDCU.64 UR4, c[0x0][0x380] ;  /* 0x00007000ff0477ac */ /* 0x000e220008000a00 */
[----:B------:R-:W-:Y:S01]  /*0280*/  VIADD R9, R5, 0xc18 ;  /* 0x00000c1805097836 */ /* 0x000fe20000000000 */
[----:B------:R-:W-:Y:S02]  /*0290*/  LOP3.LUT R4, R6, 0xfffffff0, RZ, 0xc0, !PT ;  /* 0xfffffff006047812 */ /* 0x000fe400078ec0ff */
[----:B------:R-:W-:Y:S02]  /*02a0*/  CS2R R10, SRZ ;  /* 0x00000000000a7805 */ /* 0x000fe4000001ff00 */
[----:B------:R-:W-:Y:S02]  /*02b0*/  LEA R9, R0, R9, 0x18 ;  /* 0x0000000900097211 */ /* 0x000fe400078ec0ff */
[----:B------:R-:W-:-:S03]  /*02c0*/  IADD3 R27, PT, PT, -R4, RZ, RZ ;  /* 0x000000ff041b7210 */ /* 0x000fc60007ffe1ff */
[----:B------:R-:W-:Y:S01]  /*02d0*/  VIADD R25, R9, 0x40 ;  /* 0x0000004009197836 */ /* 0x000fe20000000000 */
[----:B0-----:R-:W-:-:S04]  /*02e0*/  UIADD3 UR4, UP0, UPT, UR4, 0x40, URZ ;  /* 0x0000004004047890 */ /* 0x001fc8000ff1e0ff */
[----:B------:R-:W-:-:S12]  /*02f0*/  UIADD3.X UR5, UPT, UPT, URZ, UR5, URZ, UP0, !UPT ;  /* 0x00000005ff057290 */ /* 0x000fd800087fe4ff */
.L_x_3:
[----:B------:R-:W-:Y:S01]  /*0300*/  IMAD.U32 R8, RZ, RZ, UR4 ;  /* 0x00000004ff087e24 */ /* 0x000fe2000f8e00ff */
[----:B------:R-:W0:Y:S01]  /*0310*/  LDS.64 R16, [R25+-0x40] ;  /* 0xffffc00019107984 */ /* 0x000e220000000a00 */
[----:B------:R-:W-:Y:S02]  /*0320*/  IMAD.U32 R9, RZ, RZ, UR5 ;  /* 0x00000005ff097e24 */ /* 0x000fe4000f8e00ff */
[----:B------:R-:W-:-:S05]  /*0330*/  IMAD.WIDE R8, R24, 0x8, R8 ;  /* 0x0000000818087825 */ /* 0x000fca00078e0208 */
[----:B------:R-:W0:Y:S04]  /*0340*/  LDG.E.64 R18, desc[UR6][R8.64+-0x40] ;  /* 0xffffc00608127981 */ /* 0x000e28000c1e1b00 */
[----:B------:R-:W2:Y:S04]  /*0350*/  LDG.E.64 R20, desc[UR6][R8.64+-0x38] ;  /* 0xffffc80608147981 */ /* 0x000ea8000c1e1b00 */
[----:B------:R-:W3:Y:S04]  /*0360*/  LDG.E.64 R14, desc[UR6][R8.64+-0x30] ;  /* 0xffffd006080e7981 */ /* 0x000ee8000c1e1b00 */
[----:B------:R-:W4:Y:S04]  /*0370*/  LDG.E.64 R12, desc[UR6][R8.64+-0x28] ;  /* 0xffffd806080c7981 */ /* 0x000f28000c1e1b00 */
[----:B------:R-:W5:Y:S01]  /*0380*/  LDG.E.64 R22, desc[UR6][R8.64+0x38] ;  /* 0x0000380608167981 */ /* 0x000f62000c1e1b00 */
[----:B0-----:R-:W-:-:S03]  /*0390*/  DADD R18, R18, -R16 ;  /* 0x0000000012127229 */ /* 0x001fc60000000810 */
[----:B------:R-:W2:Y:S05]  /*03a0*/  LDS.64 R16, [R25+-0x38] ;  /* 0xffffc80019107984 */ /* 0x000eaa0000000a00 */
[----:B------:R-:W-:Y:S01]  /*03b0*/  DFMA R18, R18, R18, R10 ;  /* 0x000000121212722b */ /* 0x000fe2000000000a */
[----:B------:R-:W5:Y:S01]  /*03c0*/  LDG.E.64 R10, desc[UR6][R8.64+-0x20] ;  /* 0xffffe006080a7981 */ /* 0x000f62000c1e1b00 */
[----:B--2---:R-:W-:-:S03]  /*03d0*/  DADD R20, R20, -R16 ;  /* 0x0000000014147229 */ /* 0x004fc60000000810 */
[----:B------:R-:W2:Y:S05]  /*03e0*/  LDG.E.64 R16, desc[UR6][R8.64+-0x18] ;  /* 0xffffe80608107981 */ /* 0x000eaa000c1e1b00 */
[----:B------:R-:W-:Y:S01]  /*03f0*/  DFMA R20, R20, R20, R18 ;  /* 0x000000141414722b */ /* 0x000fe20000000012 */
[----:B------:R-:W3:Y:S02]  /*0400*/  LDS.64 R18, [R25+-0x30] ;  /* 0xffffd00019127984 */ /* 0x000ee40000000a00 */
[----:B---3--:R-:W-:Y:S02]  /*0410*/  DADD R14, R14, -R18 ;  /* 0x000000000e0e7229 */ /* 0x008fe40000000812 */
[----:B------:R-:W3:Y:S06]  /*0420*/  LDG.E.64 R18, desc[UR6][R8.64+-0x10] ;  /* 0xfffff00608127981 */ /* 0x000eec000c1e1b00 */
[----:B------:R-:W-:Y:S01]  /*0430*/  DFMA R14, R14, R14, R20 ;  /* 0x0000000e0e0e722b */ /* 0x000fe20000000014 */
[----:B------:R-:W4:Y:S02]  /*0440*/  LDS.64 R20, [R25+-0x28] ;  /* 0xffffd80019147984 */ /* 0x000f240000000a00 */
[----:B----4-:R-:W-:-:S02]  /*0450*/  DADD R12, R12, -R20 ;  /* 0x000000000c0c7229 */ /* 0x010fc40000000814 */
[----:B------:R-:W5:Y:S06]  /*0460*/  LDS.64 R20, [R25+-0x20] ;  /* 0xffffe00019147984 */ /* 0x000f6c0000000a00 */
[----:B------:R-:W-:Y:S01]  /*0470*/  DFMA R12, R12, R12, R14 ;  /* 0x0000000c0c0c722b */ /* 0x000fe2000000000e */
[----:B------:R-:W4:Y:S01]  /*0480*/  LDG.E.64 R14, desc[UR6][R8.64+-0x8] ;  /* 0xfffff806080e7981 */ /* 0x000f22000c1e1b00 */
[----:B-----5:R-:W-:-:S03]  /*0490*/  DADD R20, R10, -R20 ;  /* 0x000000000a147229 */ /* 0x020fc60000000814 */
        /* <DEDUP_REMOVED lines=12> */
[----:B------:R-:W5:Y:S06]  /*0560*/  LDS.64 R14, [R25] ;  /* 0x00000000190e7984 */ /* 0x000f6c0000000a00 */
[----:B------:R-:W-:Y:S01]  /*0570*/  DFMA R16, R16, R16, R20 ;  /* 0x000000101010722b */ /* 0x000fe20000000014 */
[----:B------:R-:W2:Y:S01]  /*0580*/  LDS.64 R20, [R25+0x8] ;  /* 0x0000080019147984 */ /* 0x000ea20000000a00 */
[----:B-----5:R-:W-:-:S03]  /*0590*/  DADD R14, R12, -R14 ;  /* 0x000000000c0e7229 */ /* 0x020fc6000000080e */
[----:B------:R-:W4:Y:S05]  /*05a0*/  LDG.E.64 R12, desc[UR6][R8.64+0x18] ;  /* 0x00001806080c7981 */ /* 0x000f2a000c1e1b00 */
[----:B------:R-:W-:Y:S01]  /*05b0*/  DFMA R14, R14, R14, R16 ;  /* 0x0000000e0e0e722b */ /* 0x000fe20000000010 */
[----:B------:R-:W3:Y:S01]  /*05c0*/  LDS.64 R16, [R25+0x10] ;  /* 0x0000100019107984 */ /* 0x000ee20000000a00 */
[----:B--2---:R-:W-:-:S03]  /*05d0*/  DADD R20, R10, -R20 ;  /* 0x000000000a147229 */ /* 0x004fc60000000814 */
[----:B------:R-:W2:Y:S05]  /*05e0*/  LDG.E.64 R10, desc[UR6][R8.64+0x20] ;  /* 0x00002006080a7981 */ /* 0x000eaa000c1e1b00 */
[----:B------:R-:W-:Y:S01]  /*05f0*/  DFMA R20, R20, R20, R14 ;  /* 0x000000141414722b */ /* 0x000fe2000000000e */
[----:B------:R-:W5:Y:S01]  /*0600*/  LDG.E.64 R14, desc[UR6][R8.64+0x28] ;  /* 0x00002806080e7981 */ /* 0x000f62000c1e1b00 */
[----:B---3--:R-:W-:-:S03]  /*0610*/  DADD R16, R18, -R16 ;  /* 0x0000000012107229 */ /* 0x008fc60000000810 */
[----:B------:R-:W3:Y:S05]  /*0620*/  LDG.E.64 R18, desc[UR6][R8.64+0x30] ;  /* 0x0000300608127981 */ /* 0x000eea000c1e1b00 */
[----:B------:R-:W-:Y:S02]  /*0630*/  DFMA R20, R16, R16, R20 ;  /* 0x000000101014722b */ /* 0x000fe40000000014 */
[----:B------:R-:W4:Y:S01]  /*0640*/  LDS.64 R16, [R25+0x18] ;  /* 0x0000180019107984 */ /* 0x000f220000000a00 */
[----:B------:R-:W-:-:S04]  /*0650*/  IADD3 R27, PT, PT, R27, 0x10, RZ ;  /* 0x000000101b1b7810 */ /* 0x000fc80007ffe0ff */
[----:B------:R-:W-:Y:S01]  /*0660*/  ISETP.NE.AND P0, PT, R27, RZ, PT ;  /* 0x000000ff1b00720c */ /* 0x000fe20003f05270 */
[----:B------:R-:W-:Y:S01]  /*0670*/  VIADD R24, R24, 0x10 ;  /* 0x0000001018187836 */ /* 0x000fe20000000000 */
[----:B----4-:R-:W-:Y:S01]  /*0680*/  DADD R12, R12, -R16 ;  /* 0x000000000c0c7229 */ /* 0x010fe20000000810 */
[----:B------:R-:W2:Y:S07]  /*0690*/  LDS.64 R16, [R25+0x20] ;  /* 0x0000200019107984 */ /* 0x000eae0000000a00 */
[----:B------:R-:W-:-:S02]  /*06a0*/  DFMA R20, R12, R12, R20 ;  /* 0x0000000c0c14722b */ /* 0x000fc40000000014 */
[----:B------:R-:W5:Y:S01]  /*06b0*/  LDS.64 R12, [R25+0x28] ;  /* 0x00002800190c7984 */ /* 0x000f620000000a00 */
[----:B--2---:R-:W-:-:S03]  /*06c0*/  DADD R10, R10, -R16 ;  /* 0x000000000a0a7229 */ /* 0x004fc60000000810 */
[----:B------:R-:W3:Y:S05]  /*06d0*/  LDS.64 R16, [R25+0x30] ;  /* 0x0000300019107984 */ /* 0x000eea0000000a00 */
[----:B------:R-:W-:Y:S02]  /*06e0*/  DFMA R20, R10, R10, R20 ;  /* 0x0000000a0a14722b */ /* 0x000fe40000000014 */
[----:B------:R0:W1:Y:S01]  /*06f0*/  LDS.64 R10, [R25+0x38] ;  /* 0x00003800190a7984 */ /* 0x0000620000000a00 */
[----:B-----5:R-:W-:-:S08]  /*0700*/  DADD R12, R14, -R12 ;  /* 0x000000000e0c7229 */ /* 0x020fd0000000080c */
[----:B------:R-:W-:Y:S01]  /*0710*/  DFMA R20, R12, R12, R20 ;  /* 0x0000000c0c14722b */ /* 0x000fe20000000014 */
[----:B0-----:R-:W-:Y:S01]  /*0720*/  VIADD R25, R25, 0x80 ;  /* 0x0000008019197836 */ /* 0x001fe20000000000 */
[----:B---3--:R-:W-:Y:S02]  /*0730*/  DADD R16, R18, -R16 ;  /* 0x0000000012107229 */ /* 0x008fe40000000810 */
[----:B-1----:R-:W-:-:S06]  /*0740*/  DADD R10, R22, -R10 ;  /* 0x00000000160a7229 */ /* 0x002fcc000000080a */
[----:B------:R-:W-:-:S08]  /*0750*/  DFMA R20, R16, R16, R20 ;  /* 0x000000101014722b */ /* 0x000fd00000000014 */
[----:B------:R-:W-:Y:S01]  /*0760*/  DFMA R10, R10, R10, R20 ;  /* 0x0000000a0a0a722b */ /* 0x000fe20000000014 */
[----:B------:R-:W-:Y:S10]  /*0770*/  @P0 BRA `(.L_x_3) ;  /* 0xfffffff800e00947 */ /* 0x000ff4000383ffff */
.L_x_2:
[----:B------:R-:W-:Y:S05]  /*0780*/  @!P1 BRA `(.L_x_1) ;  /* 0x00000004005c9947 */ /* 0x000fea0003800000 */
[----:B------:R-:W-:Y:S02]  /*0790*/  ISETP.GE.U32.AND P0, PT, R26, 0x8, PT ;  /* 0x000000081a00780c */ /* 0x000fe40003f06070 */
[----:B------:R-:W-:-:S04]  /*07a0*/  LOP3.LUT R25, R6, 0x7, RZ, 0xc0, !PT ;  /* 0x0000000706197812 */ /* 0x000fc800078ec0ff */
[----:B------:R-:W-:-:S07]  /*07b0*/  ISETP.NE.AND P1, PT, R25, RZ, PT ;  /* 0x000000ff1900720c */ /* 0x000fce0003f25270 */
[----:B------:R-:W-:Y:S06]  /*07c0*/  @!P0 BRA `(.L_x_4) ;  /* 0x00000000009c8947 */ /* 0x000fec0003800000 */
[----:B------:R-:W0:Y:S02]  /*07d0*/  LDC.64 R28, c[0x0][0x380] ;  /* 0x0000e000ff1c7b82 */ /* 0x000e240000000a00 */
[----:B0-----:R-:W-:-:S05]  /*07e0*/  IMAD.WIDE R28, R24, 0x8, R28 ;  /* 0x00000008181c7825 */ /* 0x001fca00078e021c */
[----:B------:R-:W2:Y:S04]  /*07f0*/  LDG.E.64 R8, desc[UR6][R28.64] ;  /* 0x000000061c087981 */ /* 0x000ea8000c1e1b00 */
[----:B------:R-:W3:Y:S01]  /*0800*/  LDG.E.64 R12, desc[UR6][R28.64+0x8] ;  /* 0x000008061c0c7981 */ /* 0x000ee2000c1e1b00 */
[----:B------:R-:W-:-:S03]  /*0810*/  VIADD R15, R5, 0xc18 ;  /* 0x00000c18050f7836 */ /* 0x000fc60000000000 */
[----:B------:R-:W4:Y:S02]  /*0820*/  LDG.E.64 R20, desc[UR6][R28.64+0x10] ;  /* 0x000010061c147981 */ /* 0x000f24000c1e1b00 */
[----:B------:R-:W-:Y:S02]  /*0830*/  LEA R15, R0, R15, 0x18 ;  /* 0x0000000f000f7211 */ /* 0x000fe400078ec0ff */
[----:B------:R-:W5:Y:S02]  /*0840*/  LDG.E.64 R18, desc[UR6][R28.64+0x18] ;  /* 0x000018061c127981 */ /* 0x000f64000c1e1b00 */
[----:B------:R-:W-:Y:S02]  /*0850*/  LEA R26, R4, R15, 0x3 ;  /* 0x0000000f041a7211 */ /* 0x000fe400078e18ff */
[----:B------:R-:W5:Y:S04]  /*0860*/  LDG.E.64 R14, desc[UR6][R28.64+0x38] ;  /* 0x000038061c0e7981 */ /* 0x000f68000c1e1b00 */
[----:B------:R-:W2:Y:S04]  /*0870*/  LDS.64 R22, [R26] ;  /* 0x000000001a167984 */ /* 0x000ea80000000a00 */
[----:B------:R-:W3:Y:S01]  /*0880*/  LDS.64 R16, [R26+0x8] ;  /* 0x000008001a107984 */ /* 0x000ee20000000a00 */
[----:B--2---:R-:W-:-:S03]  /*0890*/  DADD R22, R8, -R22 ;  /* 0x0000000008167229 */ /* 0x004fc60000000816 */
[----:B------:R-:W2:Y:S05]  /*08a0*/  LDG.E.64 R8, desc[UR6][R28.64+0x20] ;  /* 0x000020061c087981 */ /* 0x000eaa000c1e1b00 */
[----:B------:R-:W-:Y:S01]  /*08b0*/  DFMA R22, R22, R22, R10 ;  /* 0x000000161616722b */ /* 0x000fe2000000000a */
[----:B------:R-:W2:Y:S01]  /*08c0*/  LDG.E.64 R10, desc[UR6][R28.64+0x28] ;  /* 0x000028061c0a7981 */ /* 0x000ea2000c1e1b00 */
[----:B---3--:R-:W-:-:S03]  /*08d0*/  DADD R16, R12, -R16 ;  /* 0x000000000c107229 */ /* 0x008fc60000000810 */
[----:B------:R-:W3:Y:S05]  /*08e0*/  LDG.E.64 R12, desc[UR6][R28.64+0x30] ;  /* 0x000030061c0c7981 */ /* 0x000eea000c1e1b00 */
[----:B------:R-:W-:Y:S01]  /*08f0*/  DFMA R16, R16, R16, R22 ;  /* 0x000000101010722b */ /* 0x000fe20000000016 */
[----:B------:R-:W4:Y:S02]  /*0900*/  LDS.64 R22, [R26+0x10] ;  /* 0x000010001a167984 */ /* 0x000f240000000a00 */
[----:B----4-:R-:W-:Y:S02]  /*0910*/  DADD R22, R20, -R22 ;  /* 0x0000000014167229 */ /* 0x010fe40000000816 */
[----:B------:R-:W5:Y:S06]  /*0920*/  LDS.64 R20, [R26+0x18] ;  /* 0x000018001a147984 */ /* 0x000f6c0000000a00 */
[----:B------:R-:W-:Y:S01]  /*0930*/  DFMA R22, R22, R22, R16 ;  /* 0x000000161616722b */ /* 0x000fe20000000010 */
[----:B------:R-:W2:Y:S01]  /*0940*/  LDS.64 R16, [R26+0x20] ;  /* 0x000020001a107984 */ /* 0x000ea20000000a00 */
[----:B-----5:R-:W-:-:S03]  /*0950*/  DADD R20, R18, -R20 ;  /* 0x0000000012147229 */ /* 0x020fc60000000814 */
[----:B------:R-:W0:Y:S05]  /*0960*/  LDS.64 R18, [R26+0x28] ;  /* 0x000028001a127984 */ /* 0x000e2a0000000a00 */
[----:B------:R-:W-:Y:S01]  /*0970*/  DFMA R20, R20, R20, R22 ;  /* 0x000000141414722b */ /* 0x000fe20000000016 */
[----:B------:R-:W3:Y:S01]  /*0980*/  LDS.64 R22, [R26+0x30] ;  /* 0x000030001a167984 */ /* 0x000ee20000000a00 */
[----:B------:R-:W-:Y:S02]  /*0990*/  VIADD R24, R24, 0x8 ;  /* 0x0000000818187836 */ /* 0x000fe40000000000 */
[----:B------:R-:W-:Y:S01]  /*09a0*/  VIADD R4, R4, 0x8 ;  /* 0x0000000804047836 */ /* 0x000fe20000000000 */
[----:B--2---:R-:W-:Y:S01]  /*09b0*/  DADD R8, R8, -R16 ;  /* 0x0000000008087229 */ /* 0x004fe20000000810 */
[----:B------:R-:W1:Y:S07]  /*09c0*/  LDS.64 R16, [R26+0x38] ;  /* 0x000038001a107984 */ /* 0x000e6e0000000a00 */
[----:B------:R-:W-:-:S02]  /*09d0*/  DFMA R20, R8, R8, R20 ;  /* 0x000000080814722b */ /* 0x000fc40000000014 */
[----:B0-----:R-:W-:Y:S02]  /*09e0*/  DADD R10, R10, -R18 ;  /* 0x000000000a0a7229 */ /* 0x001fe40000000812 */
[----:B---3--:R-:W-:-:S06]  /*09f0*/  DADD R12, R12, -R22 ;  /* 0x000000000c0c7229 */ /* 0x008fcc0000000816 */
[----:B------:R-:W-:-:S08]  /*0a00*/  DFMA R20, R10, R10, R20 ;  /* 0x0000000a0a14722b */ /* 0x000fd00000000014 */
[----:B------:R-:W-:Y:S02]  /*0a10*/  DFMA R20, R12, R12, R20 ;  /* 0x0000000c0c14722b */ /* 0x000fe40000000014 */
[----:B-1----:R-:W-:-:S08]  /*0a20*/  DADD R14, R14, -R16 ;  /* 0x000000000e0e7229 */ /* 0x002fd00000000810 */
[----:B------:R-:W-:-:S11]  /*0a30*/  DFMA R10, R14, R14, R20 ;  /* 0x0000000e0e0a722b */ /* 0x000fd60000000014 */
.L_x_4:
        /* <DEDUP_REMOVED lines=8> */
[----:B------:R-:W3:Y:S04]  /*0ac0*/  LDG.E.64 R14, desc[UR6][R28.64+0x8] ;  /* 0x000008061c0e7981 */ /* 0x000ee8000c1e1b00 */
[----:B------:R-:W4:Y:S04]  /*0ad0*/  LDG.E.64 R12, desc[UR6][R28.64+0x10] ;  /* 0x000010061c0c7981 */ /* 0x000f28000c1e1b00 */
[----:B------:R-:W5:Y:S01]  /*0ae0*/  LDG.E.64 R8, desc[UR6][R28.64+0x18] ;  /* 0x000018061c087981 */ /* 0x000f62000c1e1b00 */
[----:B------:R-:W-:-:S02]  /*0af0*/  VIADD R17, R5, 0xc18 ;  /* 0x00000c1805117836 */ /* 0x000fc40000000000 */
[----:B------:R-:W-:-:S03]  /*0b00*/  VIADD R24, R24, 0x4 ;  /* 0x0000000418187836 */ /* 0x000fc60000000000 */
[----:B------:R-:W-:-:S04]  /*0b10*/  LEA R17, R0, R17, 0x18 ;  /* 0x0000001100117211 */ /* 0x000fc800078ec0ff */
[C---:B------:R-:W-:Y:S01]  /*0b20*/  LEA R25, R4.reuse, R17, 0x3 ;  /* 0x0000001104197211 */ /* 0x040fe200078e18ff */
[----:B------:R-:W-:-:S04]  /*0b30*/  VIADD R4, R4, 0x4 ;  /* 0x0000000404047836 */ /* 0x000fc80000000000 */
[----:B------:R-:W2:Y:S04]  /*0b40*/  LDS.64 R22, [R25] ;  /* 0x0000000019167984 */ /* 0x000ea80000000a00 */
[----:B------:R-:W3:Y:S04]  /*0b50*/  LDS.64 R16, [R25+0x8] ;  /* 0x0000080019107984 */ /* 0x000ee80000000a00 */
[----:B------:R-:W4:Y:S04]  /*0b60*/  LDS.64 R18, [R25+0x10] ;  /* 0x0000100019127984 */ /* 0x000f280000000a00 */
[----:B------:R-:W5:Y:S01]  /*0b70*/  LDS.64 R20, [R25+0x18] ;  /* 0x0000180019147984 */ /* 0x000f620000000a00 */
[----:B--2---:R-:W-:-:S02]  /*0b80*/  DADD R22, R26, -R22 ;  /* 0x000000001a167229 */ /* 0x004fc40000000816 */
[----:B---3--:R-:W-:-:S06]  /*0b90*/  DADD R14, R14, -R16 ;  /* 0x000000000e0e7229 */ /* 0x008fcc0000000810 */
[----:B------:R-:W-:Y:S02]  /*0ba0*/  DFMA R10, R22, R22, R10 ;  /* 0x00000016160a722b */ /* 0x000fe4000000000a */
[----:B----4-:R-:W-:Y:S02]  /*0bb0*/  DADD R12, R12, -R18 ;  /* 0x000000000c0c7229 */ /* 0x010fe40000000812 */
[----:B-----5:R-:W-:-:S04]  /*0bc0*/  DADD R8, R8, -R20 ;  /* 0x0000000008087229 */ /* 0x020fc80000000814 */
[----:B------:R-:W-:-:S08]  /*0bd0*/  DFMA R10, R14, R14, R10 ;  /* 0x0000000e0e0a722b */ /* 0x000fd0000000000a */
[----:B------:R-:W-:-:S08]  /*0be0*/  DFMA R10, R12, R12, R10 ;  /* 0x0000000c0c0a722b */ /* 0x000fd0000000000a */
[----:B------:R-:W-:-:S11]  /*0bf0*/  DFMA R10, R8, R8, R10 ;  /* 0x00000008080a722b */ /* 0x000fd6000000000a */
.L_x_5:
[----:B------:R-:W-:Y:S05]  /*0c00*/  @!P1 BRA `(.L_x_1) ;  /* 0x00000000003c9947 */ /* 0x000fea0003800000 */
[----:B------:R-:W0:Y:S01]  /*0c10*/  LDC.64 R8, c[0x0][0x380] ;  /* 0x0000e000ff087b82 */ /* 0x000e220000000a00 */
[----:B------:R-:W-:Y:S01]  /*0c20*/  VIADD R13, R5, 0xc18 ;  /* 0x00000c18050d7836 */ /* 0x000fe20000000000 */
[----:B------:R-:W-:-:S04]  /*0c30*/  IADD3 R6, PT, PT, -R6, RZ, RZ ;  /* 0x000000ff06067210 */ /* 0x000fc80007ffe1ff */
[----:B------:R-:W-:-:S05]  /*0c40*/  LEA R13, R0, R13, 0x18 ;  /* 0x0000000d000d7211 */ /* 0x000fca00078ec0ff */
[----:B------:R-:W-:-:S07]  /*0c50*/  IMAD R4, R4, 0x8, R13 ;  /* 0x0000000804047824 */ /* 0x000fce00078e020d */
.L_x_6:
[----:B0-----:R-:W-:Y:S01]  /*0c60*/  IMAD.WIDE R12, R24, 0x8, R8 ;  /* 0x00000008180c7825 */ /* 0x001fe200078e0208 */
[----:B------:R0:W1:Y:S05]  /*0c70*/  LDS.64 R14, [R4] ;  /* 0x00000000040e7984 */ /* 0x00006a0000000a00 */
[----:B------:R-:W1:Y:S01]  /*0c80*/  LDG.E.64 R12, desc[UR6][R12.64] ;  /* 0x000000060c0c7981 */ /* 0x000e62000c1e1b00 */
[----:B------:R-:W-:Y:S02]  /*0c90*/  VIADD R6, R6, 0x1 ;  /* 0x0000000106067836 */ /* 0x000fe40000000000 */
[----:B------:R-:W-:Y:S01]  /*0ca0*/  VIADD R24, R24, 0x1 ;  /* 0x0000000118187836 */ /* 0x000fe20000000000 */
[----:B0-----:R-:W-:-:S02]  /*0cb0*/  IADD3 R4, PT, PT, R4, 0x8, RZ ;  /* 0x0000000804047810 */ /* 0x001fc40007ffe0ff */
[----:B------:R-:W-:Y:S01]  /*0cc0*/  ISETP.NE.AND P0, PT, R6, RZ, PT ;  /* 0x000000ff0600720c */ /* 0x000fe20003f05270 */
[----:B-1----:R-:W-:-:S08]  /*0cd0*/  DADD R14, R12, -R14 ;  /* 0x000000000c0e7229 */ /* 0x002fd0000000080e */
[----:B------:R-:W-:-:S04]  /*0ce0*/  DFMA R10, R14, R14, R10 ;  /* 0x0000000e0e0a722b */ /* 0x000fc8000000000a */
[----:B------:R-:W-:Y:S07]  /*0cf0*/  @P0 BRA `(.L_x_6) ;  /* 0xfffffffc00d80947 */ /* 0x000fee000383ffff */
.L_x_1:
[----:B------:R-:W-:Y:S05]  /*0d00*/  BSYNC.RECONVERGENT B0 ;  /* 0x0000000000007941 */ /* 0x000fea0003800200 */
.L_x_0:
[----:B------:R-:W-:Y:S01]  /*0d10*/  LEA R4, R0, R5, 0x18 ;  /* 0x0000000500047211 */ /* 0x000fe200078ec0ff */
[----:B------:R-:W-:Y:S02]  /*0d20*/  IMAD.MOV.U32 R5, RZ, RZ, RZ ;  /* 0x000000ffff057224 */ /* 0x000fe400078e00ff */
[----:B------:R-:W-:Y:S02]  /*0d30*/  IMAD.MOV.U32 R0, RZ, RZ, RZ ;  /* 0x000000ffff007224 */ /* 0x000fe400078e00ff */
[----:B------:R-:W-:-:S05]  /*0d40*/  IMAD R9, R3, 0x8, R4 ;  /* 0x0000000803097824 */ /* 0x000fca00078e0204 */
[----:B------:R0:W-:Y:S01]  /*0d50*/  STS.64 [R9], R10 ;  /* 0x0000000a09007388 */ /* 0x0001e20000000a00 */
[----:B------:R-:W-:Y:S06]  /*0d60*/  BAR.SYNC.DEFER_BLOCKING 0x0 ;  /* 0x0000000000007b1d */ /* 0x000fec0000010000 */
.L_x_23:
[C---:B------:R-:W-:Y:S01]  /*0d70*/  LEA R8, R5.reuse, R2, 0x2 ;  /* 0x0000000205087211 */ /* 0x040fe200078e10ff */
[----:B------:R-:W-:Y:S01]  /*0d80*/  BSSY.RECONVERGENT B0, `(.L_x_7) ;  /* 0x0000014000007945 */ /* 0x000fe20003800200 */
[----:B------:R-:W-:-:S03]  /*0d90*/  IMAD R6, R5, 0x8, R4 ;  /* 0x0000000805067824 */ /* 0x000fc600078e0204 */
[----:B------:R-:W1:Y:S04]  /*0da0*/  LDS.128 R16, [R8] ;  /* 0x0000000008107984 */ /* 0x000e680000000c00 */
[----:B------:R2:W3:Y:S01]  /*0db0*/  LDS.128 R12, [R8+0x10] ;  /* 0x00001000080c7984 */ /* 0x0004e20000000c00 */
[----:B-1----:R-:W-:Y:S01]  /*0dc0*/  ISETP.NE.AND P1, PT, R16, 0x1, PT ;  /* 0x000000011000780c */ /* 0x002fe20003f25270 */
[----:B------:R-:W-:Y:S01]  /*0dd0*/  VIADD R16, R5, 0x1 ;  /* 0x0000000105107836 */ /* 0x000fe20000000000 */
[----:B------:R-:W-:Y:S02]  /*0de0*/  ISETP.NE.AND P2, PT, R17, 0x1, PT ;  /* 0x000000011100780c */ /* 0x000fe40003f45270 */
[----:B------:R-:W-:Y:S02]  /*0df0*/  ISETP.EQ.OR P1, PT, R5, R3, P1 ;  /* 0x000000030500720c */ /* 0x000fe40000f22670 */
[----:B------:R-:W-:-:S02]  /*0e00*/  ISETP.NE.AND P3, PT, R18, 0x1, PT ;  /* 0x000000011200780c */ /* 0x000fc40003f65270 */
[----:B------:R-:W-:Y:S02]  /*0e10*/  ISETP.NE.AND P0, PT, R19, 0x1, PT ;  /* 0x000000011300780c */ /* 0x000fe40003f05270 */
[----:B------:R-:W-:-:S07]  /*0e20*/  ISETP.EQ.OR P2, PT, R16, R3, P2 ;  /* 0x000000031000720c */ /* 0x000fce0001742670 */
[----:B--23--:R-:W-:Y:S06]  /*0e30*/  @P1 BRA `(.L_x_8) ;  /* 0x0000000000201947 */ /* 0x00cfec0003800000 */
[----:B0-----:R-:W0:Y:S01]  /*0e40*/  LDS.64 R8, [R6] ;  /* 0x0000000006087984 */ /* 0x001e220000000a00 */
[----:B------:R-:W-:Y:S01]  /*0e50*/  ISETP.GT.U32.AND P1, PT, R3, R5, PT ;  /* 0x000000050300720c */ /* 0x000fe20003f24070 */
[----:B0-----:R-:W-:-:S12]  /*0e60*/  DSETP.GT.AND P4, PT, R10, R8, PT ;  /* 0x000000080a00722a */ /* 0x001fd80003f84000 */
[----:B------:R-:W-:Y:S01]  /*0e70*/  DSETP.EQ.AND P1, PT, R10, R8, P1 ;  /* 0x000000080a00722a */ /* 0x000fe20000f22000 */
[C---:B------:R-:W-:Y:S01]  /*0e80*/  VIADD R8, R0.reuse, 0x1 ;  /* 0x0000000100087836 */ /* 0x040fe20000000000 */
[----:B------:R-:W-:-:S05]  /*0e90*/  @!P4 IADD3 R8, PT, PT, R0, RZ, RZ ;  /* 0x000000ff0008c210 */ /* 0x000fca0007ffe0ff */
[----:B------:R-:W-:-:S07]  /*0ea0*/  VIADD R0, R8, 0x1 ;  /* 0x0000000108007836 */ /* 0x000fce0000000000 */
[----:B------:R-:W-:-:S07]  /*0eb0*/  @!P1 IMAD.MOV R0, RZ, RZ, R8 ;  /* 0x000000ffff009224 */ /* 0x000fce00078e0208 */
.L_x_8:
[----:B------:R-:W-:Y:S05]  /*0ec0*/  BSYNC.RECONVERGENT B0 ;  /* 0x0000000000007941 */ /* 0x000fea0003800200 */
.L_x_7:
[----:B------:R-:W-:Y:S04]  /*0ed0*/  BSSY.RECONVERGENT B0, `(.L_x_9) ;  /* 0x000000a000007945 */ /* 0x000fe80003800200 */
[----:B------:R-:W-:Y:S05]  /*0ee0*/  @P2 BRA `(.L_x_10) ;  /* 0x0000000000202947 */ /* 0x000fea0003800000 */
[----:B0-----:R-:W0:Y:S01]  /*0ef0*/  LDS.64 R8, [R6+0x8] ;  /* 0x0000080006087984 */ /* 0x001e220000000a00 */
[----:B------:R-:W-:Y:S01]  /*0f00*/  ISETP.GT.U32.AND P1, PT, R3, R16, PT ;  /* 0x000000100300720c */ /* 0x000fe20003f24070 */
[----:B0-----:R-:W-:-:S12]  /*0f10*/  DSETP.GT.AND P2, PT, R10, R8, PT ;  /* 0x000000080a00722a */ /* 0x001fd80003f44000 */
[----:B------:R-:W-:Y:S01]  /*0f20*/  DSETP.EQ.AND P1, PT, R10, R8, P1 ;  /* 0x000000080a00722a */ /* 0x000fe20000f22000 */
[C---:B------:R-:W-:Y:S01]  /*0f30*/  VIADD R8, R0.reuse, 0x1 ;  /* 0x0000000100087836 */ /* 0x040fe20000000000 */
[----:B------:R-:W-:-:S05]  /*0f40*/  @!P2 IADD3 R8, PT, PT, R0, RZ, RZ ;  /* 0x000000ff0008a210 */ /* 0x000fca0007ffe0ff */
[----:B------:R-:W-:-:S07]  /*0f50*/  VIADD R0, R8, 0x1 ;  /* 0x0000000108007836 */ /* 0x000fce0000000000 */
[----:B------:R-:W-:-:S07]  /*0f60*/  @!P1 IMAD.MOV R0, RZ, RZ, R8 ;  /* 0x000000ffff009224 */ /* 0x000fce00078e0208 */
.L_x_10:
[----:B------:R-:W-:Y:S05]  /*0f70*/  BSYNC.RECONVERGENT B0 ;  /* 0x0000000000007941 */ /* 0x000fea0003800200 */
.L_x_9:
[----:B------:R-:W-:Y:S01]  /*0f80*/  ISETP.NE.AND P1, PT, R14, 0x1, PT ;  /* 0x000000010e00780c */ /* 0x000fe20003f25270 */
[C---:B------:R-:W-:Y:S01]  /*0f90*/  VIADD R14, R5.reuse, 0x2 ;  /* 0x00000002050e7836 */ /* 0x040fe20000000000 */
[----:B------:R-:W-:Y:S01]  /*0fa0*/  ISETP.NE.AND P5, PT, R12, 0x1, PT ;  /* 0x000000010c00780c */ /* 0x000fe20003fa5270 */
[----:B------:R-:W-:Y:S01]  /*0fb0*/  VIADD R18, R5, 0x4 ;  /* 0x0000000405127836 */ /* 0x000fe20000000000 */
[----:B------:R-:W-:Y:S01]  /*0fc0*/  ISETP.NE.AND P4, PT, R13, 0x1, PT ;  /* 0x000000010d00780c */ /* 0x000fe20003f85270 */
[C---:B------:R-:W-:Y:S01]  /*0fd0*/  VIADD R20, R5.reuse, 0x5 ;  /* 0x0000000505147836 */ /* 0x040fe20000000000 */
[----:B------:R-:W-:Y:S01]  /*0fe0*/  ISETP.EQ.OR P3, PT, R14, R3, P3 ;  /* 0x000000030e00720c */ /* 0x000fe20001f62670 */
[----:B------:R-:W-:Y:S01]  /*0ff0*/  VIADD R22, R5, 0x6 ;  /* 0x0000000605167836 */ /* 0x000fe20000000000 */
[----:B------:R-:W-:Y:S01]  /*1000*/  ISETP.NE.AND P2, PT, R15, 0x1, PT ;  /* 0x000000010f00780c */ /* 0x000fe20003f45270 */
[----:B------:R-:W-:Y:S01]  /*1010*/  BSSY.RECONVERGENT B0, `(.L_x_11) ;  /* 0x0000011000007945 */ /* 0x000fe20003800200 */
[----:B------:R-:W-:-:S02]  /*1020*/  IADD3 R16, PT, PT, R5, 0x3, RZ ;  /* 0x0000000305107810 */ /* 0x000fc40007ffe0ff */
[----:B------:R-:W-:Y:S02]  /*1030*/  IADD3 R8, PT, PT, R5, 0x7, RZ ;  /* 0x0000000705087810 */ /* 0x000fe40007ffe0ff */
[-C--:B------:R-:W-:Y:S02]  /*1040*/  ISETP.EQ.OR P0, PT, R16, R3.reuse, P0 ;  /* 0x000000031000720c */ /* 0x080fe40000702670 */
[-C--:B------:R-:W-:Y:S02]  /*1050*/  ISETP.EQ.OR P5, PT, R18, R3.reuse, P5 ;  /* 0x000000031200720c */ /* 0x080fe40002fa2670 */
[-C--:B------:R-:W-:Y:S02]  /*1060*/  ISETP.EQ.OR P4, PT, R20, R3.reuse, P4 ;  /* 0x000000031400720c */ /* 0x080fe40002782670 */
[-C--:B------:R-:W-:Y:S02]  /*1070*/  ISETP.EQ.OR P1, PT, R22, R3.reuse, P1 ;  /* 0x000000031600720c */ /* 0x080fe40000f22670 */
[----:B------:R-:W-:Y:S01]  /*1080*/  ISETP.EQ.OR P2, PT, R8, R3, P2 ;  /* 0x000000030800720c */ /* 0x000fe20001742670 */
[----:B------:R-:W-:-:S12]  /*1090*/  @P3 BRA `(.L_x_12) ;  /* 0x0000000000203947 */ /* 0x000fd80003800000 */
[----:B------:R-:W1:Y:S01]  /*10a0*/  LDS.64 R12, [R6+0x10] ;  /* 0x00001000060c7984 */ /* 0x000e620000000a00 */
[----:B------:R-:W-:Y:S01]  /*10b0*/  ISETP.GT.U32.AND P3, PT, R3, R14, PT ;  /* 0x0000000e0300720c */ /* 0x000fe20003f64070 */
[----:B0-----:R-:W-:Y:S01]  /*10c0*/  VIADD R9, R0, 0x1 ;  /* 0x0000000100097836 */ /* 0x001fe20000000000 */
[----:B-1----:R-:W-:-:S11]  /*10d0*/  DSETP.GT.AND P6, PT, R10, R12, PT ;  /* 0x0000000c0a00722a */ /* 0x002fd60003fc4000 */
[----:B------:R-:W-:-:S03]  /*10e0*/  DSETP.EQ.AND P3, PT, R10, R12, P3 ;  /* 0x0000000c0a00722a */ /* 0x000fc60001f62000 */
[----:B------:R-:W-:-:S04]  /*10f0*/  @!P6 IMAD.MOV R9, RZ, RZ, R0 ;  /* 0x000000ffff09e224 */ /* 0x000fc800078e0200 */
[----:B------:R-:W-:-:S07]  /*1100*/  VIADD R0, R9, 0x1 ;  /* 0x0000000109007836 */ /* 0x000fce0000000000 */
[----:B------:R-:W-:-:S07]  /*1110*/  @!P3 IADD3 R0, PT, PT, R9, RZ, RZ ;  /* 0x000000ff0900b210 */ /* 0x000fce0007ffe0ff */
.L_x_12:
[----:B------:R-:W-:Y:S05]  /*1120*/  BSYNC.RECONVERGENT B0 ;  /* 0x0000000000007941 */ /* 0x000fea0003800200 */
.L_x_11:
[----:B------:R-:W-:Y:S04]  /*1130*/  BSSY.RECONVERGENT B0, `(.L_x_13) ;  /* 0x000000a000007945 */ /* 0x000fe80003800200 */
[----:B------:R-:W-:Y:S05]  /*1140*/  @P0 BRA `(.L_x_14) ;  /* 0x0000000000200947 */ /* 0x000fea0003800000 */
        /* <DEDUP_REMOVED lines=8> */
.L_x_14:
[----:B------:R-:W-:Y:S05]  /*11d0*/  BSYNC.RECONVERGENT B0 ;  /* 0x0000000000007941 */ /* 0x000fea0003800200 */
.L_x_13:
        /* <DEDUP_REMOVED lines=10> */
.L_x_16:
[----:B------:R-:W-:Y:S05]  /*1280*/  BSYNC.RECONVERGENT B0 ;  /* 0x0000000000007941 */ /* 0x000fea0003800200 */
.L_x_15:
[----:B------:R-:W-:Y:S04]  /*1290*/  BSSY.RECONVERGENT B0, `(.L_x_17) ;  /* 0x000000a000007945 */ /* 0x000fe80003800200 */
[----:B------:R-:W-:Y:S05]  /*12a0*/  @P4 BRA `(.L_x_18) ;  /* 0x0000000000204947 */ /* 0x000fea0003800000 */
[----:B------:R-:W1:Y:S01]  /*12b0*/  LDS.64 R12, [R6+0x28] ;  /* 0x00002800060c7984 */ /* 0x000e620000000a00 */
[----:B------:R-:W-:Y:S01]  /*12c0*/  ISETP.GT.U32.AND P0, PT, R3, R20, PT ;  /* 0x000000140300720c */ /* 0x000fe20003f04070 */
[----:B0-----:R-:W-:Y:S01]  /*12d0*/  VIADD R9, R0, 0x1 ;  /* 0x0000000100097836 */ /* 0x001fe20000000000 */
[----:B-1----:R-:W-:-:S11]  /*12e0*/  DSETP.GT.AND P3, PT, R10, R12, PT ;  /* 0x0000000c0a00722a */ /* 0x002fd60003f64000 */
[----:B------:R-:W-:-:S03]  /*12f0*/  DSETP.EQ.AND P0, PT, R10, R12, P0 ;  /* 0x0000000c0a00722a */ /* 0x000fc60000702000 */
[----:B------:R-:W-:-:S05]  /*1300*/  @!P3 IMAD.MOV R9, RZ, RZ, R0 ;  /* 0x000000ffff09b224 */ /* 0x000fca00078e0200 */
[----:B------:R-:W-:-:S06]  /*1310*/  IADD3 R0, PT, PT, R9, 0x1, RZ ;  /* 0x0000000109007810 */ /* 0x000fcc0007ffe0ff */
[----:B------:R-:W-:-:S07]  /*1320*/  @!P0 IMAD.MOV R0, RZ, RZ, R9 ;  /* 0x000000ffff008224 */ /* 0x000fce00078e0209 */
.L_x_18:
[----:B------:R-:W-:Y:S05]  /*1330*/  BSYNC.RECONVERGENT B0 ;  /* 0x0000000000007941 */ /* 0x000fea0003800200 */
.L_x_17:
[----:B------:R-:W-:Y:S04]  /*1340*/  BSSY.RECONVERGENT B0, `(.L_x_19) ;  /* 0x000000a000007945 */ /* 0x000fe80003800200 */
[----:B------:R-:W-:Y:S05]  /*1350*/  @P1 BRA `(.L_x_20) ;  /* 0x0000000000201947 */ /* 0x000fea0003800000 */
[----:B------:R-:W1:Y:S01]  /*1360*/  LDS.64 R12, [R6+0x30] ;  /* 0x00003000060c7984 */ /* 0x000e620000000a00 */
[----:B------:R-:W-:Y:S01]  /*1370*/  ISETP.GT.U32.AND P0, PT, R3, R22, PT ;  /* 0x000000160300720c */ /* 0x000fe20003f04070 */
[----:B0-----:R-:W-:Y:S01]  /*1380*/  VIADD R9, R0, 0x1 ;  /* 0x0000000100097836 */ /* 0x001fe20000000000 */
[----:B-1----:R-:W-:-:S11]  /*1390*/  DSETP.GT.AND P1, PT, R10, R12, PT ;  /* 0x0000000c0a00722a */ /* 0x002fd60003f24000 */
[----:B------:R-:W-:-:S03]  /*13a0*/  DSETP.EQ.AND P0, PT, R10, R12, P0 ;  /* 0x0000000c0a00722a */ /* 0x000fc60000702000 */
[----:B------:R-:W-:-:S05]  /*13b0*/  @!P1 IADD3 R9, PT, PT, R0, RZ, RZ ;  /* 0x000000ff00099210 */ /* 0x000fca0007ffe0ff */
[----:B------:R-:W-:-:S06]  /*13c0*/  VIADD R0, R9, 0x1 ;  /* 0x0000000109007836 */ /* 0x000fcc0000000000 */
[----:B------:R-:W-:-:S07]  /*13d0*/  @!P0 IMAD.MOV R0, RZ, RZ, R9 ;  /* 0x000000ffff008224 */ /* 0x000fce00078e0209 */
.L_x_20:
[----:B------:R-:W-:Y:S05]  /*13e0*/  BSYNC.RECONVERGENT B0 ;  /* 0x0000000000007941 */ /* 0x000fea0003800200 */
.L_x_19:
[----:B------:R-:W-:Y:S04]  /*13f0*/  BSSY.RECONVERGENT B0, `(.L_x_21) ;  /* 0x000000a000007945 */ /* 0x000fe80003800200 */
[----:B------:R-:W-:Y:S05]  /*1400*/  @P2 BRA `(.L_x_22) ;  /* 0x0000000000202947 */ /* 0x000fea0003800000 */
[----:B------:R-:W1:Y:S01]  /*1410*/  LDS.64 R12, [R6+0x38] ;  /* 0x00003800060c7984 */ /* 0x000e620000000a00 */
[----:B------:R-:W-:Y:S02]  /*1420*/  ISETP.GT.U32.AND P0, PT, R3, R8, PT ;  /* 0x000000080300720c */ /* 0x000fe40003f04070 */
[----:B------:R-:W-:Y:S01]  /*1430*/  IADD3 R8, PT, PT, R0, 0x1, RZ ;  /* 0x0000000100087810 */ /* 0x000fe20007ffe0ff */
[----:B-1----:R-:W-:-:S10]  /*1440*/  DSETP.GT.AND P1, PT, R10, R12, PT ;  /* 0x0000000c0a00722a */ /* 0x002fd40003f24000 */
[----:B------:R-:W-:-:S04]  /*1450*/  DSETP.EQ.AND P0, PT, R10, R12, P0 ;  /* 0x0000000c0a00722a */ /* 0x000fc80000702000 */
[----:B------:R-:W-:-:S04]  /*1460*/  @!P1 IMAD.MOV R8, RZ, RZ, R0 ;  /* 0x000000ffff089224 */ /* 0x000fc800078e0200 */
[----:B------:R-:W-:-:S06]  /*1470*/  VIADD R0, R8, 0x1 ;  /* 0x0000000108007836 */ /* 0x000fcc0000000000 */
[----:B------:R-:W-:-:S07]  /*1480*/  @!P0 IADD3 R0, PT, PT, R8, RZ, RZ ;  /* 0x000000ff08008210 */ /* 0x000fce0007ffe0ff */
.L_x_22:
[----:B------:R-:W-:Y:S05]  /*1490*/  BSYNC.RECONVERGENT B0 ;  /* 0x0000000000007941 */ /* 0x000fea0003800200 */
.L_x_21:
[----:B------:R-:W-:-:S05]  /*14a0*/  VIADD R5, R5, 0x8 ;  /* 0x0000000805057836 */ /* 0x000fca0000000000 */
[----:B------:R-:W-:-:S13]  /*14b0*/  ISETP.NE.AND P0, PT, R5, 0x100, PT ;  /* 0x000001000500780c */ /* 0x000fda0003f05270 */
[----:B------:R-:W-:Y:S05]  /*14c0*/  @P0 BRA `(.L_x_23) ;  /* 0xfffffff800280947 */ /* 0x000fea000383ffff */
[----:B0-----:R-:W0:Y:S02]  /*14d0*/  LDC R9, c[0x0][0x3a0] ;  /* 0x0000e800ff097b82 */ /* 0x001e240000000800 */
[----:B0-----:R-:W-:-:S13]  /*14e0*/  ISETP.GE.AND P0, PT, R0, R9, PT ;  /* 0x000000090000720c */ /* 0x001fda0003f06270 */
[----:B------:R-:W-:Y:S05]  /*14f0*/  @P0 EXIT ;  /* 0x000000000000094d */ /* 0x000fea0003800000 */
[----:B------:R-:W0:Y:S01]  /*1500*/  LDC.64 R2, c[0x0][0x390] ;  /* 0x0000e400ff027b82 */ /* 0x000e220000000a00 */
[----:B------:R-:W-:-:S07]  /*1510*/  IMAD R9, R9, UR8, R0 ;  /* 0x0000000809097c24 */ /* 0x000fce000f8e0200 */
[----:B------:R-:W1:Y:S01]  /*1520*/  LDC.64 R4, c[0x0][0x380] ;  /* 0x0000e000ff047b82 */ /* 0x000e620000000a00 */
[----:B0-----:R-:W-:-:S05]  /*1530*/  IMAD.WIDE.U32 R2, R9, 0x8, R2 ;  /* 0x0000000809027825 */ /* 0x001fca00078e0002 */
[----:B------:R-:W-:Y:S01]  /*1540*/  STG.E.64 desc[UR6][R2.64], R10 ;  /* 0x0000000a02007986 */ /* 0x000fe2000c101b06 */
[----:B-1----:R-:W-:Y:S02]  /*1550*/  IMAD.WIDE R4, R7, 0x8, R4 ;  /* 0x0000000807047825 */ /* 0x002fe400078e0204 */
[----:B------:R-:W0:Y:S04]  /*1560*/  LDC.64 R6, c[0x0][0x398] ;  /* 0x0000e600ff067b82 */ /* 0x000e280000000a00 */
[----:B------:R-:W2:Y:S01]  /*1570*/  LDG.E.64 R4, desc[UR6][R4.64] ;  /* 0x0000000604047981 */ /* 0x000ea2000c1e1b00 */
[----:B0-----:R-:W-:-:S05]  /*1580*/  IMAD.WIDE.U32 R6, R9, 0x8, R6 ;  /* 0x0000000809067825 */ /* 0x001fca00078e0006 */
[----:B--2---:R-:W-:Y:S01]  /*1590*/  STG.E.64 desc[UR6][R6.64], R4 ;  /* 0x0000000406007986 */ /* 0x004fe2000c101b06 */
[----:B------:R-:W-:Y:S05]  /*15a0*/  EXIT ;  /* 0x000000000000794d */ /* 0x000fea0003800000 */
.L_x_24:
[----:B------:R-:W-:-:S00]  /*15b0*/  BRA `(.L_x_24) ;  /* 0xfffffffc00fc7947 */ /* 0x000fc0000383ffff */
[----:B------:R-:W-:-:S00]  /*15c0*/  NOP ;  /* 0x0000000000007918 */ /* 0x000fc00000000000 */
        /* <DEDUP_REMOVED lines=11> */
.L_x_25:


//--------------------- .nv.shared._Z15kernel_distancePdiiS_S_i --------------------------
	.section	.nv.shared._Z15kernel_distancePdiiS_S_i,"aw",@nobits
	.sectionflags	@""
	.align	8
.nv.shared._Z15kernel_distancePdiiS_S_i:
	.zero		4520


//--------------------- .nv.shared.reserved.0     --------------------------
	.section	.nv.shared.reserved.0,"aw",@nobits
	.weak		__nv_reservedSMEM_offset_0_alias
	.size		__nv_reservedSMEM_offset_0_alias, 0, 64
	.other		__nv_reservedSMEM_offset_0_alias,@"STO_CUDA_RESERVED_SHARED STV_DEFAULT"
__nv_reservedSMEM_offset_0_alias:
	.zero		0
	.zero		64


//--------------------- .nv.constant0._Z15kernel_distancePdiiS_S_i --------------------------
	.section	.nv.constant0._Z15kernel_distancePdiiS_S_i,"a",@progbits
	.sectionflags	@""
	.align	4
.nv.constant0._Z15kernel_distancePdiiS_S_i:
	.zero		932


//--------------------- SYMBOLS --------------------------

	.type		.nv.reservedSmem.offset0,@object
	.size		.nv.reservedSmem.offset0,0x4
	.type		.nv.reservedSmem.cap,@object
	.size		.nv.reservedSmem.cap,0x4
